//
// Generated by NVIDIA NVVM Compiler
//
// Compiler Build ID: CL-36424714
// Cuda compilation tools, release 13.0, V13.0.88
// Based on NVVM 20.0.0
//

.version 9.0
.target sm_100
.address_size 64

	// .globl	_Z20findWordSingleThreadv
.global .align 1 .b8 dev_text[20];
.global .align 1 .b8 dev_word[3];
.global .align 1 .b8 dev_temp[20];
.global .align 4 .u32 dev_pos;
// _ZZ16findWordNMSharedvE8shr_text has been demoted
// _ZZ16findWordNMSharedvE8shr_word has been demoted
// _ZZ16findWordNMSharedvE8shr_temp has been demoted

.visible .entry _Z20findWordSingleThreadv()
{
	.reg .pred 	%p<68>;
	.reg .b16 	%rs<196>;
	.reg .b32 	%r<19>;

	mov.b32 	%r1, -1;
	st.global.u32 	[dev_pos], %r1;
	ld.global.u8 	%rs51, [dev_text];
	ld.global.u8 	%rs1, [dev_word];
	setp.eq.s16 	%p1, %rs51, %rs1;
	ld.global.u8 	%rs2, [dev_text+1];
	@%p1 bra 	$L__BB0_2;
	ld.global.u8 	%rs180, [dev_text+2];
	bra.uni 	$L__BB0_4;
$L__BB0_2:
	ld.global.u8 	%rs52, [dev_word+1];
	setp.ne.s16 	%p2, %rs2, %rs52;
	ld.global.u8 	%rs180, [dev_text+2];
	ld.global.u8 	%rs56, [dev_word+2];
	setp.ne.s16 	%p3, %rs180, %rs56;
	or.pred  	%p4, %p2, %p3;
	@%p4 bra 	$L__BB0_4;
	mov.b32 	%r2, 0;
	st.global.u32 	[dev_pos], %r2;
$L__BB0_4:
	setp.eq.s16 	%p5, %rs2, %rs1;
	@%p5 bra 	$L__BB0_6;
	ld.global.u8 	%rs181, [dev_text+3];
	bra.uni 	$L__BB0_8;
$L__BB0_6:
	ld.global.u8 	%rs60, [dev_word+1];
	setp.ne.s16 	%p6, %rs180, %rs60;
	ld.global.u8 	%rs181, [dev_text+3];
	ld.global.u8 	%rs64, [dev_word+2];
	setp.ne.s16 	%p7, %rs181, %rs64;
	or.pred  	%p8, %p6, %p7;
	@%p8 bra 	$L__BB0_8;
	mov.b32 	%r3, 1;
	st.global.u32 	[dev_pos], %r3;
$L__BB0_8:
	setp.eq.s16 	%p9, %rs180, %rs1;
	@%p9 bra 	$L__BB0_10;
	ld.global.u8 	%rs182, [dev_text+4];
	bra.uni 	$L__BB0_12;
$L__BB0_10:
	ld.global.u8 	%rs68, [dev_word+1];
	setp.ne.s16 	%p10, %rs181, %rs68;
	ld.global.u8 	%rs182, [dev_text+4];
	ld.global.u8 	%rs72, [dev_word+2];
	setp.ne.s16 	%p11, %rs182, %rs72;
	or.pred  	%p12, %p10, %p11;
	@%p12 bra 	$L__BB0_12;
	mov.b32 	%r4, 2;
	st.global.u32 	[dev_pos], %r4;
$L__BB0_12:
	setp.eq.s16 	%p13, %rs181, %rs1;
	@%p13 bra 	$L__BB0_14;
	ld.global.u8 	%rs183, [dev_text+5];
	bra.uni 	$L__BB0_16;
$L__BB0_14:
	ld.global.u8 	%rs76, [dev_word+1];
	setp.ne.s16 	%p14, %rs182, %rs76;
	ld.global.u8 	%rs183, [dev_text+5];
	ld.global.u8 	%rs80, [dev_word+2];
	setp.ne.s16 	%p15, %rs183, %rs80;
	or.pred  	%p16, %p14, %p15;
	@%p16 bra 	$L__BB0_16;
	mov.b32 	%r5, 3;
	st.global.u32 	[dev_pos], %r5;
$L__BB0_16:
	setp.eq.s16 	%p17, %rs182, %rs1;
	@%p17 bra 	$L__BB0_18;
	ld.global.u8 	%rs184, [dev_text+6];
	bra.uni 	$L__BB0_20;
$L__BB0_18:
	ld.global.u8 	%rs84, [dev_word+1];
	setp.ne.s16 	%p18, %rs183, %rs84;
	ld.global.u8 	%rs184, [dev_text+6];
	ld.global.u8 	%rs88, [dev_word+2];
	setp.ne.s16 	%p19, %rs184, %rs88;
	or.pred  	%p20, %p18, %p19;
	@%p20 bra 	$L__BB0_20;
	mov.b32 	%r6, 4;
	st.global.u32 	[dev_pos], %r6;
$L__BB0_20:
	setp.eq.s16 	%p21, %rs183, %rs1;
	@%p21 bra 	$L__BB0_22;
	ld.global.u8 	%rs185, [dev_text+7];
	bra.uni 	$L__BB0_24;
$L__BB0_22:
	ld.global.u8 	%rs92, [dev_word+1];
	setp.ne.s16 	%p22, %rs184, %rs92;
	ld.global.u8 	%rs185, [dev_text+7];
	ld.global.u8 	%rs96, [dev_word+2];
	setp.ne.s16 	%p23, %rs185, %rs96;
	or.pred  	%p24, %p22, %p23;
	@%p24 bra 	$L__BB0_24;
	mov.b32 	%r7, 5;
	st.global.u32 	[dev_pos], %r7;
$L__BB0_24:
	setp.eq.s16 	%p25, %rs184, %rs1;
	@%p25 bra 	$L__BB0_26;
	ld.global.u8 	%rs186, [dev_text+8];
	bra.uni 	$L__BB0_28;
$L__BB0_26:
	ld.global.u8 	%rs100, [dev_word+1];
	setp.ne.s16 	%p26, %rs185, %rs100;
	ld.global.u8 	%rs186, [dev_text+8];
	ld.global.u8 	%rs104, [dev_word+2];
	setp.ne.s16 	%p27, %rs186, %rs104;
	or.pred  	%p28, %p26, %p27;
	@%p28 bra 	$L__BB0_28;
	mov.b32 	%r8, 6;
	st.global.u32 	[dev_pos], %r8;
$L__BB0_28:
	setp.eq.s16 	%p29, %rs185, %rs1;
	@%p29 bra 	$L__BB0_30;
	ld.global.u8 	%rs187, [dev_text+9];
	bra.uni 	$L__BB0_32;
$L__BB0_30:
	ld.global.u8 	%rs108, [dev_word+1];
	setp.ne.s16 	%p30, %rs186, %rs108;
	ld.global.u8 	%rs187, [dev_text+9];
	ld.global.u8 	%rs112, [dev_word+2];
	setp.ne.s16 	%p31, %rs187, %rs112;
	or.pred  	%p32, %p30, %p31;
	@%p32 bra 	$L__BB0_32;
	mov.b32 	%r9, 7;
	st.global.u32 	[dev_pos], %r9;
$L__BB0_32:
	setp.eq.s16 	%p33, %rs186, %rs1;
	@%p33 bra 	$L__BB0_34;
	ld.global.u8 	%rs188, [dev_text+10];
	bra.uni 	$L__BB0_36;
$L__BB0_34:
	ld.global.u8 	%rs116, [dev_word+1];
	setp.ne.s16 	%p34, %rs187, %rs116;
	ld.global.u8 	%rs188, [dev_text+10];
	ld.global.u8 	%rs120, [dev_word+2];
	setp.ne.s16 	%p35, %rs188, %rs120;
	or.pred  	%p36, %p34, %p35;
	@%p36 bra 	$L__BB0_36;
	mov.b32 	%r10, 8;
	st.global.u32 	[dev_pos], %r10;
$L__BB0_36:
	setp.eq.s16 	%p37, %rs187, %rs1;
	@%p37 bra 	$L__BB0_38;
	ld.global.u8 	%rs189, [dev_text+11];
	bra.uni 	$L__BB0_40;
$L__BB0_38:
	ld.global.u8 	%rs124, [dev_word+1];
	setp.ne.s16 	%p38, %rs188, %rs124;
	ld.global.u8 	%rs189, [dev_text+11];
	ld.global.u8 	%rs128, [dev_word+2];
	setp.ne.s16 	%p39, %rs189, %rs128;
	or.pred  	%p40, %p38, %p39;
	@%p40 bra 	$L__BB0_40;
	mov.b32 	%r11, 9;
	st.global.u32 	[dev_pos], %r11;
$L__BB0_40:
	setp.eq.s16 	%p41, %rs188, %rs1;
	@%p41 bra 	$L__BB0_42;
	ld.global.u8 	%rs190, [dev_text+12];
	bra.uni 	$L__BB0_44;
$L__BB0_42:
	ld.global.u8 	%rs132, [dev_word+1];
	setp.ne.s16 	%p42, %rs189, %rs132;
	ld.global.u8 	%rs190, [dev_text+12];
	ld.global.u8 	%rs136, [dev_word+2];
	setp.ne.s16 	%p43, %rs190, %rs136;
	or.pred  	%p44, %p42, %p43;
	@%p44 bra 	$L__BB0_44;
	mov.b32 	%r12, 10;
	st.global.u32 	[dev_pos], %r12;
$L__BB0_44:
	setp.eq.s16 	%p45, %rs189, %rs1;
	@%p45 bra 	$L__BB0_46;
	ld.global.u8 	%rs191, [dev_text+13];
	bra.uni 	$L__BB0_48;
$L__BB0_46:
	ld.global.u8 	%rs140, [dev_word+1];
	setp.ne.s16 	%p46, %rs190, %rs140;
	ld.global.u8 	%rs191, [dev_text+13];
	ld.global.u8 	%rs144, [dev_word+2];
	setp.ne.s16 	%p47, %rs191, %rs144;
	or.pred  	%p48, %p46, %p47;
	@%p48 bra 	$L__BB0_48;
	mov.b32 	%r13, 11;
	st.global.u32 	[dev_pos], %r13;
$L__BB0_48:
	setp.eq.s16 	%p49, %rs190, %rs1;
	@%p49 bra 	$L__BB0_50;
	ld.global.u8 	%rs192, [dev_text+14];
	bra.uni 	$L__BB0_52;
$L__BB0_50:
	ld.global.u8 	%rs148, [dev_word+1];
	setp.ne.s16 	%p50, %rs191, %rs148;
	ld.global.u8 	%rs192, [dev_text+14];
	ld.global.u8 	%rs152, [dev_word+2];
	setp.ne.s16 	%p51, %rs192, %rs152;
	or.pred  	%p52, %p50, %p51;
	@%p52 bra 	$L__BB0_52;
	mov.b32 	%r14, 12;
	st.global.u32 	[dev_pos], %r14;
$L__BB0_52:
	setp.eq.s16 	%p53, %rs191, %rs1;
	@%p53 bra 	$L__BB0_54;
	ld.global.u8 	%rs193, [dev_text+15];
	bra.uni 	$L__BB0_56;
$L__BB0_54:
	ld.global.u8 	%rs156, [dev_word+1];
	setp.ne.s16 	%p54, %rs192, %rs156;
	ld.global.u8 	%rs193, [dev_text+15];
	ld.global.u8 	%rs160, [dev_word+2];
	setp.ne.s16 	%p55, %rs193, %rs160;
	or.pred  	%p56, %p54, %p55;
	@%p56 bra 	$L__BB0_56;
	mov.b32 	%r15, 13;
	st.global.u32 	[dev_pos], %r15;
$L__BB0_56:
	setp.eq.s16 	%p57, %rs192, %rs1;
	@%p57 bra 	$L__BB0_58;
	ld.global.u8 	%rs195, [dev_text+16];
	ld.global.u8 	%rs194, [dev_word+1];
	bra.uni 	$L__BB0_60;
$L__BB0_58:
	ld.global.u8 	%rs194, [dev_word+1];
	setp.ne.s16 	%p58, %rs193, %rs194;
	ld.global.u8 	%rs195, [dev_text+16];
	ld.global.u8 	%rs167, [dev_word+2];
	setp.ne.s16 	%p59, %rs195, %rs167;
	or.pred  	%p60, %p58, %p59;
	@%p60 bra 	$L__BB0_60;
	mov.b32 	%r16, 14;
	st.global.u32 	[dev_pos], %r16;
	mov.u16 	%rs194, %rs193;
$L__BB0_60:
	setp.ne.s16 	%p61, %rs193, %rs1;
	setp.ne.s16 	%p62, %rs195, %rs194;
	or.pred  	%p63, %p61, %p62;
	@%p63 bra 	$L__BB0_63;
	ld.global.u8 	%rs173, [dev_text+17];
	ld.global.u8 	%rs174, [dev_word+2];
	setp.ne.s16 	%p64, %rs173, %rs174;
	@%p64 bra 	$L__BB0_63;
	mov.b32 	%r17, 15;
	st.global.u32 	[dev_pos], %r17;
$L__BB0_63:
	setp.ne.s16 	%p65, %rs195, %rs1;
	@%p65 bra 	$L__BB0_67;
	ld.global.u8 	%rs176, [dev_text+17];
	setp.ne.s16 	%p66, %rs176, %rs194;
	@%p66 bra 	$L__BB0_67;
	ld.global.u8 	%rs178, [dev_text+18];
	ld.global.u8 	%rs179, [dev_word+2];
	setp.ne.s16 	%p67, %rs178, %rs179;
	@%p67 bra 	$L__BB0_67;
	mov.b32 	%r18, 16;
	st.global.u32 	[dev_pos], %r18;
$L__BB0_67:
	ret;

}
	// .globl	_Z9findWordNv
.visible .entry _Z9findWordNv()
{
	.reg .pred 	%p<4>;
	.reg .b16 	%rs<7>;
	.reg .b32 	%r<3>;
	.reg .b64 	%rd<4>;

	mov.b32 	%r2, -1;
	st.global.u32 	[dev_pos], %r2;
	mov.u32 	%r1, %tid.x;
	cvt.u64.u32 	%rd2, %r1;
	mov.u64 	%rd3, dev_text;
	add.s64 	%rd1, %rd3, %rd2;
	ld.global.u8 	%rs1, [%rd1];
	ld.global.u8 	%rs2, [dev_word];
	setp.ne.s16 	%p1, %rs1, %rs2;
	@%p1 bra 	$L__BB1_4;
	ld.global.u8 	%rs3, [%rd1+1];
	ld.global.u8 	%rs4, [dev_word+1];
	setp.ne.s16 	%p2, %rs3, %rs4;
	@%p2 bra 	$L__BB1_4;
	ld.global.u8 	%rs5, [%rd1+2];
	ld.global.u8 	%rs6, [dev_word+2];
	setp.ne.s16 	%p3, %rs5, %rs6;
	@%p3 bra 	$L__BB1_4;
	st.global.u32 	[dev_pos], %r1;
$L__BB1_4:
	ret;

}
	// .globl	_Z10findWordNMv
.visible .entry _Z10findWordNMv()
{
	.reg .pred 	%p<5>;
	.reg .b16 	%rs<6>;
	.reg .b32 	%r<5>;
	.reg .b64 	%rd<13>;

	mov.u32 	%r1, %tid.y;
	setp.ne.s32 	%p1, %r1, 0;
	@%p1 bra 	$L__BB2_2;
	mov.u32 	%r3, %tid.x;
	cvt.u64.u32 	%rd2, %r3;
	mov.u64 	%rd3, dev_temp;
	add.s64 	%rd4, %rd3, %rd2;
	mov.b16 	%rs1, 0;
	st.global.u8 	[%rd4], %rs1;
$L__BB2_2:
	bar.sync 	0;
	mov.u32 	%r2, %tid.x;
	add.s32 	%r4, %r2, %r1;
	cvt.u64.u32 	%rd5, %r4;
	mov.u64 	%rd6, dev_text;
	add.s64 	%rd7, %rd6, %rd5;
	ld.global.u8 	%rs2, [%rd7];
	cvt.u64.u32 	%rd8, %r1;
	mov.u64 	%rd9, dev_word;
	add.s64 	%rd10, %rd9, %rd8;
	ld.global.u8 	%rs3, [%rd10];
	setp.eq.s16 	%p2, %rs2, %rs3;
	cvt.u64.u32 	%rd11, %r2;
	mov.u64 	%rd12, dev_temp;
	add.s64 	%rd1, %rd12, %rd11;
	@%p2 bra 	$L__BB2_4;
	mov.b16 	%rs4, 1;
	st.global.u8 	[%rd1], %rs4;
$L__BB2_4:
	setp.ne.s32 	%p3, %r1, 0;
	bar.sync 	0;
	@%p3 bra 	$L__BB2_7;
	ld.global.u8 	%rs5, [%rd1];
	setp.ne.s16 	%p4, %rs5, 0;
	@%p4 bra 	$L__BB2_7;
	st.global.u32 	[dev_pos], %r2;
$L__BB2_7:
	bar.sync 	0;
	ret;

}
	// .globl	_Z16findWordNMSharedv
.visible .entry _Z16findWordNMSharedv()
{
	.reg .pred 	%p<7>;
	.reg .b16 	%rs<8>;
	.reg .b32 	%r<14>;
	.reg .b64 	%rd<7>;
	// demoted variable
	.shared .align 1 .b8 _ZZ16findWordNMSharedvE8shr_text[20];
	// demoted variable
	.shared .align 1 .b8 _ZZ16findWordNMSharedvE8shr_word[3];
	// demoted variable
	.shared .align 1 .b8 _ZZ16findWordNMSharedvE8shr_temp[20];
	mov.u32 	%r1, %tid.x;
	mov.u32 	%r2, %tid.y;
	mov.u32 	%r6, %ntid.x;
	mad.lo.s32 	%r3, %r2, %r6, %r1;
	setp.gt.u32 	%p1, %r3, 19;
	@%p1 bra 	$L__BB3_2;
	cvt.u64.u32 	%rd1, %r3;
	mov.u64 	%rd2, dev_temp;
	add.s64 	%rd3, %rd2, %rd1;
	ld.global.u8 	%rs1, [%rd3];
	mov.u32 	%r7, _ZZ16findWordNMSharedvE8shr_text;
	add.s32 	%r8, %r7, %r3;
	st.shared.u8 	[%r8], %rs1;
$L__BB3_2:
	setp.ne.s32 	%p2, %r1, 0;
	mov.u32 	%r9, _ZZ16findWordNMSharedvE8shr_word;
	add.s32 	%r4, %r9, %r2;
	@%p2 bra 	$L__BB3_4;
	cvt.u64.u32 	%rd4, %r2;
	mov.u64 	%rd5, dev_word;
	add.s64 	%rd6, %rd5, %rd4;
	ld.global.u8 	%rs2, [%rd6];
	st.shared.u8 	[%r4], %rs2;
$L__BB3_4:
	setp.ne.s32 	%p3, %r2, 0;
	mov.u32 	%r10, _ZZ16findWordNMSharedvE8shr_temp;
	add.s32 	%r5, %r10, %r1;
	@%p3 bra 	$L__BB3_6;
	mov.b16 	%rs3, 0;
	st.shared.u8 	[%r5], %rs3;
$L__BB3_6:
	bar.sync 	0;
	add.s32 	%r11, %r1, %r2;
	mov.u32 	%r12, _ZZ16findWordNMSharedvE8shr_text;
	add.s32 	%r13, %r12, %r11;
	ld.shared.u8 	%rs4, [%r13];
	ld.shared.u8 	%rs5, [%r4];
	setp.eq.s16 	%p4, %rs4, %rs5;
	@%p4 bra 	$L__BB3_8;
	mov.b16 	%rs6, 1;
	st.shared.u8 	[%r5], %rs6;
$L__BB3_8:
	setp.ne.s32 	%p5, %r2, 0;
	bar.sync 	0;
	@%p5 bra 	$L__BB3_11;
	ld.shared.u8 	%rs7, [%r5];
	setp.ne.s16 	%p6, %rs7, 0;
	@%p6 bra 	$L__BB3_11;
	st.global.u32 	[dev_pos], %r1;
$L__BB3_11:
	bar.sync 	0;
	ret;

}


// ===== COMPILED SASS (sm_100) =====

	.target	sm_100

	.elftype	@"ET_EXEC"


//--------------------- .note.nv.tkinfo           --------------------------
	.section	.note.nv.tkinfo,"",@"SHT_NOTE"
	.sectionflags	@"SHF_NOTE_NV_TKINFO"
	.tkinfo
        /*0018*/ 	.word	0x00000002
        /*0030*/ 	.string	""
        /*0030*/ 	.string	"ptxas"
        /*0030*/ 	.string	"Cuda compilation tools, release 13.0, V13.0.88"
        /*0030*/ 	.string	"Build cuda_13.0.r13.0/compiler.36424714_0"
        /*0030*/ 	.string	"-arch sm_100 -m 64 "



//--------------------- .note.nv.cuinfo           --------------------------
	.section	.note.nv.cuinfo,"",@"SHT_NOTE"
	.sectionflags	@"SHF_NOTE_NV_CUINFO"
        /*0018*/ 	.short	0x0002
        /*001a*/ 	.short	0x0064
        /*001c*/ 	.short	0x0082
	.zero		2


//--------------------- .nv.info                  --------------------------
	.section	.nv.info,"",@"SHT_CUDA_INFO"
	.align	4


	//----- nvinfo : EIATTR_REGCOUNT
	.align		4
        /*0000*/ 	.byte	0x04, 0x2f
        /*0002*/ 	.short	(.L_5 - .L_4)
	.align		4
.L_4:
        /*0004*/ 	.word	index@(_Z20findWordSingleThreadv)
        /*0008*/ 	.word	0x00000010


	//----- nvinfo : EIATTR_FRAME_SIZE
	.align		4
.L_5:
        /*000c*/ 	.byte	0x04, 0x11
        /*000e*/ 	.short	(.L_7 - .L_6)
	.align		4
.L_6:
        /*0010*/ 	.word	index@(_Z20findWordSingleThreadv)
        /*0014*/ 	.word	0x00000000


	//----- nvinfo : EIATTR_REGCOUNT
	.align		4
.L_7:
        /*0018*/ 	.byte	0x04, 0x2f
        /*001a*/ 	.short	(.L_9 - .L_8)
	.align		4
.L_8:
        /*001c*/ 	.word	index@(_Z9findWordNv)
        /*0020*/ 	.word	0x00000010


	//----- nvinfo : EIATTR_FRAME_SIZE
	.align		4
.L_9:
        /*0024*/ 	.byte	0x04, 0x11
        /*0026*/ 	.short	(.L_11 - .L_10)
	.align		4
.L_10:
        /*0028*/ 	.word	index@(_Z9findWordNv)
        /*002c*/ 	.word	0x00000000


	//----- nvinfo : EIATTR_REGCOUNT
	.align		4
.L_11:
        /*0030*/ 	.byte	0x04, 0x2f
        /*0032*/ 	.short	(.L_13 - .L_12)
	.align		4
.L_12:
        /*0034*/ 	.word	index@(_Z10findWordNMv)
        /*0038*/ 	.word	0x0000000c


	//----- nvinfo : EIATTR_FRAME_SIZE
	.align		4
.L_13:
        /*003c*/ 	.byte	0x04, 0x11
        /*003e*/ 	.short	(.L_15 - .L_14)
	.align		4
.L_14:
        /*0040*/ 	.word	index@(_Z10findWordNMv)
        /*0044*/ 	.word	0x00000000


	//----- nvinfo : EIATTR_REGCOUNT
	.align		4
.L_15:
        /*0048*/ 	.byte	0x04, 0x2f
        /*004a*/ 	.short	(.L_17 - .L_16)
	.align		4
.L_16:
        /*004c*/ 	.word	index@(_Z16findWordNMSharedv)
        /*0050*/ 	.word	0x0000000c


	//----- nvinfo : EIATTR_FRAME_SIZE
	.align		4
.L_17:
        /*0054*/ 	.byte	0x04, 0x11
        /*0056*/ 	.short	(.L_19 - .L_18)
	.align		4
.L_18:
        /*0058*/ 	.word	index@(_Z16findWordNMSharedv)
        /*005c*/ 	.word	0x00000000


	//----- nvinfo : EIATTR_MIN_STACK_SIZE
	.align		4
.L_19:
        /*0060*/ 	.byte	0x04, 0x12
        /*0062*/ 	.short	(.L_21 - .L_20)
	.align		4
.L_20:
        /*0064*/ 	.word	index@(_Z16findWordNMSharedv)
        /*0068*/ 	.word	0x00000000


	//----- nvinfo : EIATTR_MIN_STACK_SIZE
	.align		4
.L_21:
        /*006c*/ 	.byte	0x04, 0x12
        /*006e*/ 	.short	(.L_23 - .L_22)
	.align		4
.L_22:
        /*0070*/ 	.word	index@(_Z10findWordNMv)
        /*0074*/ 	.word	0x00000000


	//----- nvinfo : EIATTR_MIN_STACK_SIZE
	.align		4
.L_23:
        /*0078*/ 	.byte	0x04, 0x12
        /*007a*/ 	.short	(.L_25 - .L_24)
	.align		4
.L_24:
        /*007c*/ 	.word	index@(_Z9findWordNv)
        /*0080*/ 	.word	0x00000000


	//----- nvinfo : EIATTR_MIN_STACK_SIZE
	.align		4
.L_25:
        /*0084*/ 	.byte	0x04, 0x12
        /*0086*/ 	.short	(.L_27 - .L_26)
	.align		4
.L_26:
        /*0088*/ 	.word	index@(_Z20findWordSingleThreadv)
        /*008c*/ 	.word	0x00000000
.L_27:


//--------------------- .nv.compat                --------------------------
	.section	.nv.compat,"",@"SHT_CUDA_COMPAT_INFO"
	.align	4
        /*0000*/ 	.byte	0x02, 0x09, 0x00, 0x00, 0x02, 0x02, 0x01, 0x00, 0x02, 0x05, 0x05, 0x00, 0x03, 0x07, 0x01, 0x01
        /*0010*/ 	.byte	0x02, 0x03, 0x00, 0x00, 0x02, 0x06, 0x01, 0x00, 0x04, 0x0b, 0x08, 0x00, 0x09, 0x00, 0x00, 0x00
        /*0020*/ 	.byte	0x00, 0x00, 0x00, 0x00


//--------------------- .nv.info._Z16findWordNMSharedv --------------------------
	.section	.nv.info._Z16findWordNMSharedv,"",@"SHT_CUDA_INFO"
	.sectionflags	@""
	.align	4


	//----- nvinfo : EIATTR_CUDA_API_VERSION
	.align		4
        /*0000*/ 	.byte	0x04, 0x37
        /*0002*/ 	.short	(.L_29 - .L_28)
.L_28:
        /*0004*/ 	.word	0x00000082


	//----- nvinfo : EIATTR_SPARSE_MMA_MASK
	.align		4
.L_29:
        /*0008*/ 	.byte	0x03, 0x50
        /*000a*/ 	.short	0x0000


	//----- nvinfo : EIATTR_MAXREG_COUNT
	.align		4
        /*000c*/ 	.byte	0x03, 0x1b
        /*000e*/ 	.short	0x00ff


	//----- nvinfo : EIATTR_NUM_BARRIERS
	.align		4
        /*0010*/ 	.byte	0x02, 0x4c
        /*0012*/ 	.byte	0x01
	.zero		1


	//----- nvinfo : EIATTR_MERCURY_ISA_VERSION
	.align		4
        /*0014*/ 	.byte	0x03, 0x5f
        /*0016*/ 	.short	0x0101


	//----- nvinfo : EIATTR_VRC_CTA_INIT_COUNT
	.align		4
        /*0018*/ 	.byte	0x02, 0x4a
	.zero		1
	.zero		1


	//----- nvinfo : EIATTR_EXIT_INSTR_OFFSETS
	.align		4
        /*001c*/ 	.byte	0x04, 0x1c
        /*001e*/ 	.short	(.L_31 - .L_30)


	//   ....[0]....
.L_30:
        /*0020*/ 	.word	0x000002b0


	//----- nvinfo : EIATTR_CRS_STACK_SIZE
	.align		4
.L_31:
        /*0024*/ 	.byte	0x04, 0x1e
        /*0026*/ 	.short	(.L_33 - .L_32)
.L_32:
        /*0028*/ 	.word	0x00000000


	//----- nvinfo : EIATTR_SW_WAR
	.align		4
.L_33:
        /*002c*/ 	.byte	0x04, 0x36
        /*002e*/ 	.short	(.L_35 - .L_34)
.L_34:
        /*0030*/ 	.word	0x00000008
.L_35:


//--------------------- .nv.info._Z10findWordNMv  --------------------------
	.section	.nv.info._Z10findWordNMv,"",@"SHT_CUDA_INFO"
	.sectionflags	@""
	.align	4


	//----- nvinfo : EIATTR_CUDA_API_VERSION
	.align		4
        /*0000*/ 	.byte	0x04, 0x37
        /*0002*/ 	.short	(.L_37 - .L_36)
.L_36:
        /*0004*/ 	.word	0x00000082


	//----- nvinfo : EIATTR_SPARSE_MMA_MASK
	.align		4
.L_37:
        /*0008*/ 	.byte	0x03, 0x50
        /*000a*/ 	.short	0x0000


	//----- nvinfo : EIATTR_MAXREG_COUNT
	.align		4
        /*000c*/ 	.byte	0x03, 0x1b
        /*000e*/ 	.short	0x00ff


	//----- nvinfo : EIATTR_NUM_BARRIERS
	.align		4
        /*0010*/ 	.byte	0x02, 0x4c
        /*0012*/ 	.byte	0x01
	.zero		1


	//----- nvinfo : EIATTR_MERCURY_ISA_VERSION
	.align		4
        /*0014*/ 	.byte	0x03, 0x5f
        /*0016*/ 	.short	0x0101


	//----- nvinfo : EIATTR_VRC_CTA_INIT_COUNT
	.align		4
        /*0018*/ 	.byte	0x02, 0x4a
	.zero		1
	.zero		1


	//----- nvinfo : EIATTR_EXIT_INSTR_OFFSETS
	.align		4
        /*001c*/ 	.byte	0x04, 0x1c
        /*001e*/ 	.short	(.L_39 - .L_38)


	//   ....[0]....
.L_38:
        /*0020*/ 	.word	0x000001f0


	//----- nvinfo : EIATTR_CRS_STACK_SIZE
	.align		4
.L_39:
        /*0024*/ 	.byte	0x04, 0x1e
        /*0026*/ 	.short	(.L_41 - .L_40)
.L_40:
        /*0028*/ 	.word	0x00000000


	//----- nvinfo : EIATTR_SW_WAR
	.align		4
.L_41:
        /*002c*/ 	.byte	0x04, 0x36
        /*002e*/ 	.short	(.L_43 - .L_42)
.L_42:
        /*0030*/ 	.word	0x00000008
.L_43:


//--------------------- .nv.info._Z9findWordNv    --------------------------
	.section	.nv.info._Z9findWordNv,"",@"SHT_CUDA_INFO"
	.sectionflags	@""
	.align	4


	//----- nvinfo : EIATTR_CUDA_API_VERSION
	.align		4
        /*0000*/ 	.byte	0x04, 0x37
        /*0002*/ 	.short	(.L_45 - .L_44)
.L_44:
        /*0004*/ 	.word	0x00000082


	//----- nvinfo : EIATTR_SPARSE_MMA_MASK
	.align		4
.L_45:
        /*0008*/ 	.byte	0x03, 0x50
        /*000a*/ 	.short	0x0000


	//----- nvinfo : EIATTR_MAXREG_COUNT
	.align		4
        /*000c*/ 	.byte	0x03, 0x1b
        /*000e*/ 	.short	0x00ff


	//----- nvinfo : EIATTR_MERCURY_ISA_VERSION
	.align		4
        /*0010*/ 	.byte	0x03, 0x5f
        /*0012*/ 	.short	0x0101


	//----- nvinfo : EIATTR_VRC_CTA_INIT_COUNT
	.align		4
        /*0014*/ 	.byte	0x02, 0x4a
	.zero		1
	.zero		1


	//----- nvinfo : EIATTR_EXIT_INSTR_OFFSETS
	.align		4
        /*0018*/ 	.byte	0x04, 0x1c
        /*001a*/ 	.short	(.L_47 - .L_46)


	//   ....[0]....
.L_46:
        /*001c*/ 	.word	0x000000d0


	//   ....[1]....
        /*0020*/ 	.word	0x00000110


	//   ....[2]....
        /*0024*/ 	.word	0x00000150


	//   ....[3]....
        /*0028*/ 	.word	0x00000170


	//----- nvinfo : EIATTR_SW_WAR
	.align		4
.L_47:
        /*002c*/ 	.byte	0x04, 0x36
        /*002e*/ 	.short	(.L_49 - .L_48)
.L_48:
        /*0030*/ 	.word	0x00000008
.L_49:


//--------------------- .nv.info._Z20findWordSingleThreadv --------------------------
	.section	.nv.info._Z20findWordSingleThreadv,"",@"SHT_CUDA_INFO"
	.sectionflags	@""
	.align	4


	//----- nvinfo : EIATTR_CUDA_API_VERSION
	.align		4
        /*0000*/ 	.byte	0x04, 0x37
        /*0002*/ 	.short	(.L_51 - .L_50)
.L_50:
        /*0004*/ 	.word	0x00000082


	//----- nvinfo : EIATTR_SPARSE_MMA_MASK
	.align		4
.L_51:
        /*0008*/ 	.byte	0x03, 0x50
        /*000a*/ 	.short	0x0000


	//----- nvinfo : EIATTR_MAXREG_COUNT
	.align		4
        /*000c*/ 	.byte	0x03, 0x1b
        /*000e*/ 	.short	0x00ff


	//----- nvinfo : EIATTR_MERCURY_ISA_VERSION
	.align		4
        /*0010*/ 	.byte	0x03, 0x5f
        /*0012*/ 	.short	0x0101


	//----- nvinfo : EIATTR_VRC_CTA_INIT_COUNT
	.align		4
        /*0014*/ 	.byte	0x02, 0x4a
	.zero		1
	.zero		1


	//----- nvinfo : EIATTR_EXIT_INSTR_OFFSETS
	.align		4
        /*0018*/ 	.byte	0x04, 0x1c
        /*001a*/ 	.short	(.L_53 - .L_52)


	//   ....[0]....
.L_52:
        /*001c*/ 	.word	0x00000dd0


	//   ....[1]....
        /*0020*/ 	.word	0x00000e00


	//   ....[2]....
        /*0024*/ 	.word	0x00000e40


	//   ....[3]....
        /*0028*/ 	.word	0x00000e70


	//----- nvinfo : EIATTR_SW_WAR
	.align		4
.L_53:
        /*002c*/ 	.byte	0x04, 0x36
        /*002e*/ 	.short	(.L_55 - .L_54)
.L_54:
        /*0030*/ 	.word	0x00000008
.L_55:


//--------------------- .nv.callgraph             --------------------------
	.section	.nv.callgraph,"",@"SHT_CUDA_CALLGRAPH"
	.align	4
	.sectionentsize	8
	.align		4
        /*0000*/ 	.word	0x00000000
	.align		4
        /*0004*/ 	.word	0xffffffff
	.align		4
        /*0008*/ 	.word	0x00000000
	.align		4
        /*000c*/ 	.word	0xfffffffe
	.align		4
        /*0010*/ 	.word	0x00000000
	.align		4
        /*0014*/ 	.word	0xfffffffd
	.align		4
        /*0018*/ 	.word	0x00000000
	.align		4
        /*001c*/ 	.word	0xfffffffc


//--------------------- .nv.constant4             --------------------------
	.section	.nv.constant4,"a",@progbits
	.align	8
	.align		8
.nv.constant4:
        /*0000*/ 	.dword	dev_text
	.align		8
        /*0008*/ 	.dword	dev_word
	.align		8
        /*0010*/ 	.dword	dev_temp
	.align		8
        /*0018*/ 	.dword	dev_pos


//--------------------- .text._Z16findWordNMSharedv --------------------------
	.section	.text._Z16findWordNMSharedv,"ax",@progbits
	.align	128
        .global         _Z16findWordNMSharedv
        .type           _Z16findWordNMSharedv,@function
        .size           _Z16findWordNMSharedv,(.L_x_38 - _Z16findWordNMSharedv)
        .other          _Z16findWordNMSharedv,@"STO_CUDA_ENTRY STV_DEFAULT"
_Z16findWordNMSharedv:
.text._Z16findWordNMSharedv:
[----:B------:R-:W-:Y:S01]  /*0000*/  LDC R1, c[0x0][0x37c] ;  /* 0x0000df00ff017b82 */ /* 0x000fe20000000800 */
[----:B------:R-:W0:Y:S01]  /*0010*/  S2R R9, SR_TID.X ;  /* 0x0000000000097919 */ /* 0x000e220000002100 */
[----:B------:R-:W1:Y:S01]  /*0020*/  LDCU UR4, c[0x0][0x360] ;  /* 0x00006c00ff0477ac */ /* 0x000e620008000800 */
[----:B------:R-:W1:Y:S01]  /*0030*/  S2R R6, SR_TID.Y ;  /* 0x0000000000067919 */ /* 0x000e620000002200 */
[----:B------:R-:W2:Y:S01]  /*0040*/  LDCU.64 UR8, c[0x0][0x358] ;  /* 0x00006b00ff0877ac */ /* 0x000ea20008000a00 */
[----:B0-----:R-:W-:Y:S01]  /*0050*/  ISETP.NE.AND P1, PT, R9, RZ, PT ;  /* 0x000000ff0900720c */ /* 0x001fe20003f25270 */
[----:B-1----:R-:W-:-:S05]  /*0060*/  IMAD R7, R6, UR4, R9 ;  /* 0x0000000406077c24 */ /* 0x002fca000f8e0209 */
[----:B------:R-:W-:-:S07]  /*0070*/  ISETP.GT.U32.AND P0, PT, R7, 0x13, PT ;  /* 0x000000130700780c */ /* 0x000fce0003f04070 */
[----:B------:R-:W0:Y:S08]  /*0080*/  @!P1 LDC.64 R4, c[0x4][0x8] ;  /* 0x01000200ff049b82 */ /* 0x000e300000000a00 */
[----:B------:R-:W1:Y:S01]  /*0090*/  @!P0 LDC.64 R2, c[0x4][0x10] ;  /* 0x01000400ff028b82 */ /* 0x000e620000000a00 */
[----:B0-----:R-:W-:-:S05]  /*00a0*/  @!P1 IADD3 R4, P3, PT, R6, R4, RZ ;  /* 0x0000000406049210 */ /* 0x001fca0007f7e0ff */
[----:B------:R-:W-:Y:S01]  /*00b0*/  @!P1 IMAD.X R5, RZ, RZ, R5, P3 ;  /* 0x000000ffff059224 */ /* 0x000fe200018e0605 */
[----:B-1----:R-:W-:-:S04]  /*00c0*/  @!P0 IADD3 R2, P2, PT, R7, R2, RZ ;  /* 0x0000000207028210 */ /* 0x002fc80007f5e0ff */
[----:B--2---:R-:W2:Y:S01]  /*00d0*/  @!P1 LDG.E.U8 R4, desc[UR8][R4.64] ;  /* 0x0000000804049981 */ /* 0x004ea2000c1e1100 */
[----:B------:R-:W-:-:S05]  /*00e0*/  @!P0 IMAD.X R3, RZ, RZ, R3, P2 ;  /* 0x000000ffff038224 */ /* 0x000fca00010e0603 */
[----:B------:R-:W3:Y:S01]  /*00f0*/  @!P0 LDG.E.U8 R2, desc[UR8][R2.64] ;  /* 0x0000000802028981 */ /* 0x000ee2000c1e1100 */
[----:B------:R-:W0:Y:S01]  /*0100*/  S2UR UR7, SR_CgaCtaId ;  /* 0x00000000000779c3 */ /* 0x000e220000008800 */
[----:B------:R-:W-:Y:S01]  /*0110*/  UMOV UR4, 0x400 ;  /* 0x0000040000047882 */ /* 0x000fe20000000000 */
[----:B------:R-:W-:Y:S01]  /*0120*/  ISETP.NE.AND P2, PT, R6, RZ, PT ;  /* 0x000000ff0600720c */ /* 0x000fe20003f45270 */
[----:B------:R-:W-:Y:S02]  /*0130*/  UIADD3 UR5, UPT, UPT, UR4, 0x14, URZ ;  /* 0x0000001404057890 */ /* 0x000fe4000fffe0ff */
[----:B------:R-:W-:Y:S02]  /*0140*/  UIADD3 UR6, UPT, UPT, UR4, 0x17, URZ ;  /* 0x0000001704067890 */ /* 0x000fe4000fffe0ff */
[----:B0-----:R-:W-:Y:S02]  /*0150*/  ULEA UR4, UR7, UR4, 0x18 ;  /* 0x0000000407047291 */ /* 0x001fe4000f8ec0ff */
[----:B------:R-:W-:-:S02]  /*0160*/  ULEA UR5, UR7, UR5, 0x18 ;  /* 0x0000000507057291 */ /* 0x000fc4000f8ec0ff */
[----:B------:R-:W-:Y:S02]  /*0170*/  ULEA UR6, UR7, UR6, 0x18 ;  /* 0x0000000607067291 */ /* 0x000fe4000f8ec0ff */
[----:B------:R-:W-:Y:S01]  /*0180*/  IADD3 R0, PT, PT, R9, UR4, R6 ;  /* 0x0000000409007c10 */ /* 0x000fe2000fffe006 */
[----:B------:R-:W-:Y:S02]  /*0190*/  BSSY.RECONVERGENT B0, `(.L_x_0) ;  /* 0x0000010000007945 */ /* 0x000fe40003800200 */
[----:B---3--:R-:W-:Y:S04]  /*01a0*/  @!P0 STS.U8 [R7+UR4], R2 ;  /* 0x0000000207008988 */ /* 0x008fe80008000004 */
[----:B--2---:R-:W-:Y:S04]  /*01b0*/  @!P1 STS.U8 [R6+UR5], R4 ;  /* 0x0000000406009988 */ /* 0x004fe80008000005 */
[----:B------:R-:W-:Y:S01]  /*01c0*/  @!P2 STS.U8 [R9+UR6], RZ ;  /* 0x000000ff0900a988 */ /* 0x000fe20008000006 */
[----:B------:R-:W-:Y:S06]  /*01d0*/  BAR.SYNC.DEFER_BLOCKING 0x0 ;  /* 0x0000000000007b1d */ /* 0x000fec0000010000 */
[----:B------:R-:W-:Y:S04]  /*01e0*/  LDS.U8 R0, [R0] ;  /* 0x0000000000007984 */ /* 0x000fe80000000000 */
[----:B------:R-:W0:Y:S02]  /*01f0*/  LDS.U8 R3, [R6+UR5] ;  /* 0x0000000506037984 */ /* 0x000e240008000000 */
[----:B0-----:R-:W-:Y:S01]  /*0200*/  ISETP.NE.AND P0, PT, R0, R3, PT ;  /* 0x000000030000720c */ /* 0x001fe20003f05270 */
[----:B------:R-:W-:-:S12]  /*0210*/  IMAD.MOV.U32 R3, RZ, RZ, 0x1 ;  /* 0x00000001ff037424 */ /* 0x000fd800078e00ff */
[----:B------:R0:W-:Y:S01]  /*0220*/  @P0 STS.U8 [R9+UR6], R3 ;  /* 0x0000000309000988 */ /* 0x0001e20008000006 */
[----:B------:R-:W-:Y:S06]  /*0230*/  BAR.SYNC.DEFER_BLOCKING 0x0 ;  /* 0x0000000000007b1d */ /* 0x000fec0000010000 */
[----:B------:R-:W-:Y:S05]  /*0240*/  @P2 BRA `(.L_x_1) ;  /* 0x0000000000102947 */ /* 0x000fea0003800000 */
[----:B------:R-:W1:Y:S02]  /*0250*/  LDS.U8 R0, [R9+UR6] ;  /* 0x0000000609007984 */ /* 0x000e640008000000 */
[----:B-1----:R-:W-:-:S13]  /*0260*/  ISETP.NE.AND P0, PT, R0, RZ, PT ;  /* 0x000000ff0000720c */ /* 0x002fda0003f05270 */
[----:B0-----:R-:W0:Y:S02]  /*0270*/  @!P0 LDC.64 R2, c[0x4][0x18] ;  /* 0x01000600ff028b82 */ /* 0x001e240000000a00 */
[----:B0-----:R1:W-:Y:S02]  /*0280*/  @!P0 STG.E desc[UR8][R2.64], R9 ;  /* 0x0000000902008986 */ /* 0x0013e4000c101908 */
.L_x_1:
[----:B------:R-:W-:Y:S05]  /*0290*/  BSYNC.RECONVERGENT B0 ;  /* 0x0000000000007941 */ /* 0x000fea0003800200 */
.L_x_0:
[----:B------:R-:W-:Y:S06]  /*02a0*/  BAR.SYNC.DEFER_BLOCKING 0x0 ;  /* 0x0000000000007b1d */ /* 0x000fec0000010000 */
[----:B------:R-:W-:Y:S05]  /*02b0*/  EXIT ;  /* 0x000000000000794d */ /* 0x000fea0003800000 */
.L_x_2:
[----:B------:R-:W-:-:S00]  /*02c0*/  BRA `(.L_x_2) ;  /* 0xfffffffc00fc7947 */ /* 0x000fc0000383ffff */
[----:B------:R-:W-:-:S00]  /*02d0*/  NOP ;  /* 0x0000000000007918 */ /* 0x000fc00000000000 */
        /* <DEDUP_REMOVED lines=10> */
.L_x_38:


//--------------------- .text._Z10findWordNMv     --------------------------
	.section	.text._Z10findWordNMv,"ax",@progbits
	.align	128
        .global         _Z10findWordNMv
        .type           _Z10findWordNMv,@function
        .size           _Z10findWordNMv,(.L_x_39 - _Z10findWordNMv)
        .other          _Z10findWordNMv,@"STO_CUDA_ENTRY STV_DEFAULT"
_Z10findWordNMv:
.text._Z10findWordNMv:
[----:B------:R-:W-:Y:S01]  /*0000*/  LDC R1, c[0x0][0x37c] ;  /* 0x0000df00ff017b82 */ /* 0x000fe20000000800 */
[----:B------:R-:W0:Y:S01]  /*0010*/  S2R R6, SR_TID.Y ;  /* 0x0000000000067919 */ /* 0x000e220000002200 */
[----:B------:R-:W1:Y:S01]  /*0020*/  LDCU.64 UR6, c[0x4][0x10] ;  /* 0x01000200ff0677ac */ /* 0x000e620008000a00 */
[----:B------:R-:W1:Y:S01]  /*0030*/  S2R R9, SR_TID.X ;  /* 0x0000000000097919 */ /* 0x000e620000002100 */
[----:B------:R-:W2:Y:S01]  /*0040*/  LDCU.64 UR4, c[0x0][0x358] ;  /* 0x00006b00ff0477ac */ /* 0x000ea20008000a00 */
[----:B------:R-:W3:Y:S01]  /*0050*/  LDCU.64 UR10, c[0x4][0x8] ;  /* 0x01000100ff0a77ac */ /* 0x000ee20008000a00 */
[----:B------:R-:W4:Y:S01]  /*0060*/  LDCU.64 UR8, c[0x4][URZ] ;  /* 0x01000000ff0877ac */ /* 0x000f220008000a00 */
[C---:B0-----:R-:W-:Y:S02]  /*0070*/  ISETP.NE.AND P0, PT, R6.reuse, RZ, PT ;  /* 0x000000ff0600720c */ /* 0x041fe40003f05270 */
[----:B-1----:R-:W-:Y:S01]  /*0080*/  IADD3 R4, P1, PT, R9, UR6, RZ ;  /* 0x0000000609047c10 */ /* 0x002fe2000ff3e0ff */
[C---:B------:R-:W-:Y:S01]  /*0090*/  IMAD.IADD R2, R6.reuse, 0x1, R9 ;  /* 0x0000000106027824 */ /* 0x040fe200078e0209 */
[----:B---3--:R-:W-:-:S03]  /*00a0*/  IADD3 R6, P3, PT, R6, UR10, RZ ;  /* 0x0000000a06067c10 */ /* 0x008fc6000ff7e0ff */
[----:B------:R-:W-:Y:S01]  /*00b0*/  IMAD.X R5, RZ, RZ, UR7, P1 ;  /* 0x00000007ff057e24 */ /* 0x000fe200088e06ff */
[----:B----4-:R-:W-:Y:S01]  /*00c0*/  IADD3 R2, P2, PT, R2, UR8, RZ ;  /* 0x0000000802027c10 */ /* 0x010fe2000ff5e0ff */
[----:B------:R-:W-:-:S04]  /*00d0*/  IMAD.X R7, RZ, RZ, UR11, P3 ;  /* 0x0000000bff077e24 */ /* 0x000fc800098e06ff */
[----:B--2---:R0:W-:Y:S01]  /*00e0*/  @!P0 STG.E.U8 desc[UR4][R4.64], RZ ;  /* 0x000000ff04008986 */ /* 0x0041e2000c101104 */
[----:B------:R-:W-:Y:S01]  /*00f0*/  IMAD.X R3, RZ, RZ, UR9, P2 ;  /* 0x00000009ff037e24 */ /* 0x000fe200090e06ff */
[----:B------:R-:W-:Y:S06]  /*0100*/  BAR.SYNC.DEFER_BLOCKING 0x0 ;  /* 0x0000000000007b1d */ /* 0x000fec0000010000 */
[----:B------:R-:W2:Y:S04]  /*0110*/  LDG.E.U8 R2, desc[UR4][R2.64] ;  /* 0x0000000402027981 */ /* 0x000ea8000c1e1100 */
[----:B------:R-:W2:Y:S01]  /*0120*/  LDG.E.U8 R7, desc[UR4][R6.64] ;  /* 0x0000000406077981 */ /* 0x000ea2000c1e1100 */
[----:B------:R-:W-:Y:S01]  /*0130*/  IMAD.MOV.U32 R0, RZ, RZ, 0x1 ;  /* 0x00000001ff007424 */ /* 0x000fe200078e00ff */
[----:B------:R-:W-:Y:S01]  /*0140*/  BSSY.RECONVERGENT B0, `(.L_x_3) ;  /* 0x0000009000007945 */ /* 0x000fe20003800200 */
[----:B--2---:R-:W-:-:S13]  /*0150*/  ISETP.NE.AND P1, PT, R2, R7, PT ;  /* 0x000000070200720c */ /* 0x004fda0003f25270 */
[----:B------:R0:W-:Y:S01]  /*0160*/  @P1 STG.E.U8 desc[UR4][R4.64], R0 ;  /* 0x0000000004001986 */ /* 0x0001e2000c101104 */
[----:B------:R-:W-:Y:S06]  /*0170*/  BAR.SYNC.DEFER_BLOCKING 0x0 ;  /* 0x0000000000007b1d */ /* 0x000fec0000010000 */
[----:B------:R-:W-:Y:S05]  /*0180*/  @P0 BRA `(.L_x_4) ;  /* 0x0000000000100947 */ /* 0x000fea0003800000 */
[----:B0-----:R-:W2:Y:S02]  /*0190*/  LDG.E.U8 R4, desc[UR4][R4.64] ;  /* 0x0000000404047981 */ /* 0x001ea4000c1e1100 */
[----:B--2---:R-:W-:-:S13]  /*01a0*/  ISETP.NE.AND P0, PT, R4, RZ, PT ;  /* 0x000000ff0400720c */ /* 0x004fda0003f05270 */
[----:B------:R-:W0:Y:S02]  /*01b0*/  @!P0 LDC.64 R2, c[0x4][0x18] ;  /* 0x01000600ff028b82 */ /* 0x000e240000000a00 */
[----:B0-----:R1:W-:Y:S02]  /*01c0*/  @!P0 STG.E desc[UR4][R2.64], R9 ;  /* 0x0000000902008986 */ /* 0x0013e4000c101904 */
.L_x_4:
[----:B------:R-:W-:Y:S05]  /*01d0*/  BSYNC.RECONVERGENT B0 ;  /* 0x0000000000007941 */ /* 0x000fea0003800200 */
.L_x_3:
[----:B------:R-:W-:Y:S06]  /*01e0*/  BAR.SYNC.DEFER_BLOCKING 0x0 ;  /* 0x0000000000007b1d */ /* 0x000fec0000010000 */
[----:B------:R-:W-:Y:S05]  /*01f0*/  EXIT ;  /* 0x000000000000794d */ /* 0x000fea0003800000 */
.L_x_5:
        /* <DEDUP_REMOVED lines=16> */
.L_x_39:


//--------------------- .text._Z9findWordNv       --------------------------
	.section	.text._Z9findWordNv,"ax",@progbits
	.align	128
        .global         _Z9findWordNv
        .type           _Z9findWordNv,@function
        .size           _Z9findWordNv,(.L_x_40 - _Z9findWordNv)
        .other          _Z9findWordNv,@"STO_CUDA_ENTRY STV_DEFAULT"
_Z9findWordNv:
.text._Z9findWordNv:
[----:B------:R-:W-:Y:S01]  /*0000*/  LDC R1, c[0x0][0x37c] ;  /* 0x0000df00ff017b82 */ /* 0x000fe20000000800 */
[----:B------:R-:W0:Y:S01]  /*0010*/  S2R R11, SR_TID.X ;  /* 0x00000000000b7919 */ /* 0x000e220000002100 */
[----:B------:R-:W0:Y:S06]  /*0020*/  LDCU.64 UR6, c[0x4][URZ] ;  /* 0x01000000ff0677ac */ /* 0x000e2c0008000a00 */
[----:B------:R-:W1:Y:S01]  /*0030*/  LDC.64 R2, c[0x4][0x18] ;  /* 0x01000600ff027b82 */ /* 0x000e620000000a00 */
[----:B------:R-:W-:Y:S01]  /*0040*/  IMAD.MOV.U32 R13, RZ, RZ, -0x1 ;  /* 0xffffffffff0d7424 */ /* 0x000fe200078e00ff */
[----:B------:R-:W1:Y:S06]  /*0050*/  LDCU.64 UR4, c[0x0][0x358] ;  /* 0x00006b00ff0477ac */ /* 0x000e6c0008000a00 */
[----:B------:R-:W2:Y:S01]  /*0060*/  LDC.64 R6, c[0x4][0x8] ;  /* 0x01000200ff067b82 */ /* 0x000ea20000000a00 */
[----:B-1----:R1:W-:Y:S01]  /*0070*/  STG.E desc[UR4][R2.64], R13 ;  /* 0x0000000d02007986 */ /* 0x0023e2000c101904 */
[----:B0-----:R-:W-:-:S03]  /*0080*/  IADD3 R4, P0, PT, R11, UR6, RZ ;  /* 0x000000060b047c10 */ /* 0x001fc6000ff1e0ff */
[----:B--2---:R-:W2:Y:S02]  /*0090*/  LDG.E.U8 R9, desc[UR4][R6.64] ;  /* 0x0000000406097981 */ /* 0x004ea4000c1e1100 */
[----:B------:R-:W-:-:S05]  /*00a0*/  IMAD.X R5, RZ, RZ, UR7, P0 ;  /* 0x00000007ff057e24 */ /* 0x000fca00080e06ff */
[----:B------:R-:W2:Y:S02]  /*00b0*/  LDG.E.U8 R0, desc[UR4][R4.64] ;  /* 0x0000000404007981 */ /* 0x000ea4000c1e1100 */
[----:B--2---:R-:W-:-:S13]  /*00c0*/  ISETP.NE.AND P0, PT, R0, R9, PT ;  /* 0x000000090000720c */ /* 0x004fda0003f05270 */
[----:B-1----:R-:W-:Y:S05]  /*00d0*/  @P0 EXIT ;  /* 0x000000000000094d */ /* 0x002fea0003800000 */
[----:B------:R-:W2:Y:S04]  /*00e0*/  LDG.E.U8 R0, desc[UR4][R4.64+0x1] ;  /* 0x0000010404007981 */ /* 0x000ea8000c1e1100 */
[----:B------:R-:W2:Y:S02]  /*00f0*/  LDG.E.U8 R9, desc[UR4][R6.64+0x1] ;  /* 0x0000010406097981 */ /* 0x000ea4000c1e1100 */
[----:B--2---:R-:W-:-:S13]  /*0100*/  ISETP.NE.AND P0, PT, R0, R9, PT ;  /* 0x000000090000720c */ /* 0x004fda0003f05270 */
[----:B------:R-:W-:Y:S05]  /*0110*/  @P0 EXIT ;  /* 0x000000000000094d */ /* 0x000fea0003800000 */
[----:B------:R-:W2:Y:S04]  /*0120*/  LDG.E.U8 R4, desc[UR4][R4.64+0x2] ;  /* 0x0000020404047981 */ /* 0x000ea8000c1e1100 */
[----:B------:R-:W2:Y:S02]  /*0130*/  LDG.E.U8 R7, desc[UR4][R6.64+0x2] ;  /* 0x0000020406077981 */ /* 0x000ea4000c1e1100 */
[----:B--2---:R-:W-:-:S13]  /*0140*/  ISETP.NE.AND P0, PT, R4, R7, PT ;  /* 0x000000070400720c */ /* 0x004fda0003f05270 */
[----:B------:R-:W-:Y:S05]  /*0150*/  @P0 EXIT ;  /* 0x000000000000094d */ /* 0x000fea0003800000 */
[----:B------:R-:W-:Y:S01]  /*0160*/  STG.E desc[UR4][R2.64], R11 ;  /* 0x0000000b02007986 */ /* 0x000fe2000c101904 */
[----:B------:R-:W-:Y:S05]  /*0170*/  EXIT ;  /* 0x000000000000794d */ /* 0x000fea0003800000 */
.L_x_6:
        /* <DEDUP_REMOVED lines=16> */
.L_x_40:


//--------------------- .text._Z20findWordSingleThreadv --------------------------
	.section	.text._Z20findWordSingleThreadv,"ax",@progbits
	.align	128
        .global         _Z20findWordSingleThreadv
        .type           _Z20findWordSingleThreadv,@function
        .size           _Z20findWordSingleThreadv,(.L_x_41 - _Z20findWordSingleThreadv)
        .other          _Z20findWordSingleThreadv,@"STO_CUDA_ENTRY STV_DEFAULT"
_Z20findWordSingleThreadv:
.text._Z20findWordSingleThreadv:
[----:B------:R-:W-:Y:S08]  /*0000*/  LDC R1, c[0x0][0x37c] ;  /* 0x0000df00ff017b82 */ /* 0x000ff00000000800 */
[----:B------:R-:W0:Y:S01]  /*0010*/  LDC.64 R2, c[0x4][0x18] ;  /* 0x01000600ff027b82 */ /* 0x000e220000000a00 */
[----:B------:R-:W0:Y:S01]  /*0020*/  LDCU.64 UR4, c[0x0][0x358] ;  /* 0x00006b00ff0477ac */ /* 0x000e220008000a00 */
[----:B------:R-:W-:-:S06]  /*0030*/  IMAD.MOV.U32 R13, RZ, RZ, -0x1 ;  /* 0xffffffffff0d7424 */ /* 0x000fcc00078e00ff */
[----:B------:R-:W1:Y:S08]  /*0040*/  LDC.64 R4, c[0x4][RZ] ;  /* 0x01000000ff047b82 */ /* 0x000e700000000a00 */
[----:B------:R-:W2:Y:S01]  /*0050*/  LDC.64 R6, c[0x4][0x8] ;  /* 0x01000200ff067b82 */ /* 0x000ea20000000a00 */
[----:B0-----:R0:W-:Y:S04]  /*0060*/  STG.E desc[UR4][R2.64], R13 ;  /* 0x0000000d02007986 */ /* 0x0011e8000c101904 */
[----:B-1----:R-:W3:Y:S04]  /*0070*/  LDG.E.U8 R9, desc[UR4][R4.64] ;  /* 0x0000000404097981 */ /* 0x002ee8000c1e1100 */
[----:B------:R-:W4:Y:S04]  /*0080*/  LDG.E.U8 R11, desc[UR4][R4.64+0x1] ;  /* 0x00000104040b7981 */ /* 0x000f28000c1e1100 */
[----:B--2---:R-:W3:Y:S02]  /*0090*/  LDG.E.U8 R0, desc[UR4][R6.64] ;  /* 0x0000000406007981 */ /* 0x004ee4000c1e1100 */
[----:B---3--:R-:W-:-:S02]  /*00a0*/  ISETP.NE.AND P0, PT, R9, R0, PT ;  /* 0x000000000900720c */ /* 0x008fc40003f05270 */
[----:B----4-:R-:W-:-:S11]  /*00b0*/  ISETP.NE.AND P1, PT, R11, R0, PT ;  /* 0x000000000b00720c */ /* 0x010fd60003f25270 */
[----:B------:R0:W5:Y:S01]  /*00c0*/  @P0 LDG.E.U8 R8, desc[UR4][R4.64+0x2] ;  /* 0x0000020404080981 */ /* 0x000162000c1e1100 */
[----:B------:R-:W-:Y:S05]  /*00d0*/  @P0 BRA `(.L_x_7) ;  /* 0x0000000000180947 */ /* 0x000fea0003800000 */
[----:B-----5:R-:W2:Y:S04]  /*00e0*/  LDG.E.U8 R8, desc[UR4][R4.64+0x2] ;  /* 0x0000020404087981 */ /* 0x020ea8000c1e1100 */
[----:B------:R-:W2:Y:S04]  /*00f0*/  LDG.E.U8 R9, desc[UR4][R6.64+0x2] ;  /* 0x0000020406097981 */ /* 0x000ea8000c1e1100 */
[----:B------:R-:W3:Y:S01]  /*0100*/  LDG.E.U8 R10, desc[UR4][R6.64+0x1] ;  /* 0x00000104060a7981 */ /* 0x000ee2000c1e1100 */
[----:B--2---:R-:W-:-:S04]  /*0110*/  ISETP.NE.AND P0, PT, R8, R9, PT ;  /* 0x000000090800720c */ /* 0x004fc80003f05270 */
[----:B---3--:R-:W-:-:S13]  /*0120*/  ISETP.NE.OR P0, PT, R11, R10, P0 ;  /* 0x0000000a0b00720c */ /* 0x008fda0000705670 */
[----:B------:R1:W-:Y:S02]  /*0130*/  @!P0 STG.E desc[UR4][R2.64], RZ ;  /* 0x000000ff02008986 */ /* 0x0003e4000c101904 */
.L_x_7:
[----:B------:R-:W-:Y:S05]  /*0140*/  @!P1 BRA `(.L_x_8) ;  /* 0x0000000000089947 */ /* 0x000fea0003800000 */
[----:B------:R2:W5:Y:S01]  /*0150*/  LDG.E.U8 R9, desc[UR4][R4.64+0x3] ;  /* 0x0000030404097981 */ /* 0x000562000c1e1100 */
[----:B------:R-:W-:Y:S05]  /*0160*/  BRA `(.L_x_9) ;  /* 0x0000000000207947 */ /* 0x000fea0003800000 */
.L_x_8:
[----:B------:R-:W2:Y:S04]  /*0170*/  LDG.E.U8 R9, desc[UR4][R4.64+0x3] ;  /* 0x0000030404097981 */ /* 0x000ea8000c1e1100 */
[----:B------:R-:W2:Y:S04]  /*0180*/  LDG.E.U8 R12, desc[UR4][R6.64+0x2] ;  /* 0x00000204060c7981 */ /* 0x000ea8000c1e1100 */
[----:B------:R-:W3:Y:S01]  /*0190*/  LDG.E.U8 R10, desc[UR4][R6.64+0x1] ;  /* 0x00000104060a7981 */ /* 0x000ee2000c1e1100 */
[----:B-----5:R-:W-:Y:S02]  /*01a0*/  PRMT R11, R8, 0x9910, RZ ;  /* 0x00009910080b7816 */ /* 0x020fe400000000ff */
[----:B--2---:R-:W-:-:S04]  /*01b0*/  ISETP.NE.AND P0, PT, R9, R12, PT ;  /* 0x0000000c0900720c */ /* 0x004fc80003f05270 */
[----:B---3--:R-:W-:-:S13]  /*01c0*/  ISETP.NE.OR P0, PT, R11, R10, P0 ;  /* 0x0000000a0b00720c */ /* 0x008fda0000705670 */
[----:B------:R-:W-:-:S05]  /*01d0*/  @!P0 IMAD.MOV.U32 R11, RZ, RZ, 0x1 ;  /* 0x00000001ff0b8424 */ /* 0x000fca00078e00ff */
[----:B------:R3:W-:Y:S02]  /*01e0*/  @!P0 STG.E desc[UR4][R2.64], R11 ;  /* 0x0000000b02008986 */ /* 0x0007e4000c101904 */
.L_x_9:
[----:B---3-5:R-:W-:-:S04]  /*01f0*/  PRMT R11, R8, 0x9910, RZ ;  /* 0x00009910080b7816 */ /* 0x028fc800000000ff */
[----:B------:R-:W-:-:S13]  /*0200*/  ISETP.NE.AND P0, PT, R11, R0, PT ;  /* 0x000000000b00720c */ /* 0x000fda0003f05270 */
[----:B------:R-:W-:Y:S05]  /*0210*/  @!P0 BRA `(.L_x_10) ;  /* 0x0000000000088947 */ /* 0x000fea0003800000 */
[----:B------:R3:W5:Y:S01]  /*0220*/  LDG.E.U8 R8, desc[UR4][R4.64+0x4] ;  /* 0x0000040404087981 */ /* 0x000762000c1e1100 */
[----:B------:R-:W-:Y:S05]  /*0230*/  BRA `(.L_x_11) ;  /* 0x0000000000247947 */ /* 0x000fea0003800000 */
.L_x_10:
[----:B------:R-:W3:Y:S04]  /*0240*/  LDG.E.U8 R8, desc[UR4][R4.64+0x4] ;  /* 0x0000040404087981 */ /* 0x000ee8000c1e1100 */
[----:B------:R-:W3:Y:S04]  /*0250*/  LDG.E.U8 R11, desc[UR4][R6.64+0x2] ;  /* 0x00000204060b7981 */ /* 0x000ee8000c1e1100 */
[----:B------:R-:W4:Y:S01]  /*0260*/  LDG.E.U8 R10, desc[UR4][R6.64+0x1] ;  /* 0x00000104060a7981 */ /* 0x000f22000c1e1100 */
[----:B------:R-:W-:Y:S02]  /*0270*/  PRMT R12, R9, 0x9910, RZ ;  /* 0x00009910090c7816 */ /* 0x000fe400000000ff */
[----:B---3--:R-:W-:-:S03]  /*0280*/  ISETP.NE.AND P0, PT, R8, R11, PT ;  /* 0x0000000b0800720c */ /* 0x008fc60003f05270 */
[----:B------:R-:W-:-:S05]  /*0290*/  IMAD.MOV.U32 R11, RZ, RZ, R12 ;  /* 0x000000ffff0b7224 */ /* 0x000fca00078e000c */
[----:B----4-:R-:W-:-:S13]  /*02a0*/  ISETP.NE.OR P0, PT, R11, R10, P0 ;  /* 0x0000000a0b00720c */ /* 0x010fda0000705670 */
[----:B------:R-:W-:-:S05]  /*02b0*/  @!P0 IMAD.MOV.U32 R11, RZ, RZ, 0x2 ;  /* 0x00000002ff0b8424 */ /* 0x000fca00078e00ff */
[----:B------:R4:W-:Y:S02]  /*02c0*/  @!P0 STG.E desc[UR4][R2.64], R11 ;  /* 0x0000000b02008986 */ /* 0x0009e4000c101904 */
.L_x_11:
[----:B------:R-:W-:-:S04]  /*02d0*/  PRMT R9, R9, 0x9910, RZ ;  /* 0x0000991009097816 */ /* 0x000fc800000000ff */
[----:B------:R-:W-:-:S13]  /*02e0*/  ISETP.NE.AND P0, PT, R9, R0, PT ;  /* 0x000000000900720c */ /* 0x000fda0003f05270 */
[----:B------:R-:W-:Y:S05]  /*02f0*/  @!P0 BRA `(.L_x_12) ;  /* 0x0000000000088947 */ /* 0x000fea0003800000 */
[----:B------:R0:W5:Y:S01]  /*0300*/  LDG.E.U8 R9, desc[UR4][R4.64+0x5] ;  /* 0x0000050404097981 */ /* 0x000162000c1e1100 */
[----:B------:R-:W-:Y:S05]  /*0310*/  BRA `(.L_x_13) ;  /* 0x0000000000207947 */ /* 0x000fea0003800000 */
.L_x_12:
[----:B------:R-:W2:Y:S04]  /*0320*/  LDG.E.U8 R9, desc[UR4][R4.64+0x5] ;  /* 0x0000050404097981 */ /* 0x000ea8000c1e1100 */
[----:B------:R-:W2:Y:S04]  /*0330*/  LDG.E.U8 R12, desc[UR4][R6.64+0x2] ;  /* 0x00000204060c7981 */ /* 0x000ea8000c1e1100 */
[----:B------:R-:W3:Y:S01]  /*0340*/  LDG.E.U8 R10, desc[UR4][R6.64+0x1] ;  /* 0x00000104060a7981 */ /* 0x000ee2000c1e1100 */
[----:B----45:R-:W-:Y:S02]  /*0350*/  PRMT R11, R8, 0x9910, RZ ;  /* 0x00009910080b7816 */ /* 0x030fe400000000ff */
[----:B--2---:R-:W-:-:S04]  /*0360*/  ISETP.NE.AND P0, PT, R9, R12, PT ;  /* 0x0000000c0900720c */ /* 0x004fc80003f05270 */
[----:B---3--:R-:W-:-:S13]  /*0370*/  ISETP.NE.OR P0, PT, R11, R10, P0 ;  /* 0x0000000a0b00720c */ /* 0x008fda0000705670 */
[----:B------:R-:W-:-:S05]  /*0380*/  @!P0 IMAD.MOV.U32 R11, RZ, RZ, 0x3 ;  /* 0x00000003ff0b8424 */ /* 0x000fca00078e00ff */
[----:B------:R2:W-:Y:S02]  /*0390*/  @!P0 STG.E desc[UR4][R2.64], R11 ;  /* 0x0000000b02008986 */ /* 0x0005e4000c101904 */
.L_x_13:
[----:B--2-45:R-:W-:-:S04]  /*03a0*/  PRMT R11, R8, 0x9910, RZ ;  /* 0x00009910080b7816 */ /* 0x034fc800000000ff */
[----:B------:R-:W-:-:S13]  /*03b0*/  ISETP.NE.AND P0, PT, R11, R0, PT ;  /* 0x000000000b00720c */ /* 0x000fda0003f05270 */
[----:B------:R-:W-:Y:S05]  /*03c0*/  @!P0 BRA `(.L_x_14) ;  /* 0x0000000000088947 */ /* 0x000fea0003800000 */
[----:B------:R2:W5:Y:S01]  /*03d0*/  LDG.E.U8 R8, desc[UR4][R4.64+0x6] ;  /* 0x0000060404087981 */ /* 0x000562000c1e1100 */
[----:B------:R-:W-:Y:S05]  /*03e0*/  BRA `(.L_x_15) ;  /* 0x0000000000247947 */ /* 0x000fea0003800000 */
.L_x_14:
[----:B------:R-:W2:Y:S04]  /*03f0*/  LDG.E.U8 R8, desc[UR4][R4.64+0x6] ;  /* 0x0000060404087981 */ /* 0x000ea8000c1e1100 */
[----:B------:R-:W2:Y:S04]  /*0400*/  LDG.E.U8 R11, desc[UR4][R6.64+0x2] ;  /* 0x00000204060b7981 */ /* 0x000ea8000c1e1100 */
[----:B------:R-:W4:Y:S01]  /*0410*/  LDG.E.U8 R10, desc[UR4][R6.64+0x1] ;  /* 0x00000104060a7981 */ /* 0x000f22000c1e1100 */
[----:B------:R-:W-:Y:S02]  /*0420*/  PRMT R12, R9, 0x9910, RZ ;  /* 0x00009910090c7816 */ /* 0x000fe400000000ff */
[----:B--2---:R-:W-:-:S03]  /*0430*/  ISETP.NE.AND P0, PT, R8, R11, PT ;  /* 0x0000000b0800720c */ /* 0x004fc60003f05270 */
[----:B------:R-:W-:-:S05]  /*0440*/  IMAD.MOV.U32 R11, RZ, RZ, R12 ;  /* 0x000000ffff0b7224 */ /* 0x000fca00078e000c */
[----:B----4-:R-:W-:-:S13]  /*0450*/  ISETP.NE.OR P0, PT, R11, R10, P0 ;  /* 0x0000000a0b00720c */ /* 0x010fda0000705670 */
[----:B------:R-:W-:-:S05]  /*0460*/  @!P0 IMAD.MOV.U32 R11, RZ, RZ, 0x4 ;  /* 0x00000004ff0b8424 */ /* 0x000fca00078e00ff */
[----:B------:R4:W-:Y:S02]  /*0470*/  @!P0 STG.E desc[UR4][R2.64], R11 ;  /* 0x0000000b02008986 */ /* 0x0009e4000c101904 */
.L_x_15:
[----:B------:R-:W-:-:S04]  /*0480*/  PRMT R9, R9, 0x9910, RZ ;  /* 0x0000991009097816 */ /* 0x000fc800000000ff */
[----:B------:R-:W-:-:S13]  /*0490*/  ISETP.NE.AND P0, PT, R9, R0, PT ;  /* 0x000000000900720c */ /* 0x000fda0003f05270 */
[----:B------:R-:W-:Y:S05]  /*04a0*/  @!P0 BRA `(.L_x_16) ;  /* 0x0000000000088947 */ /* 0x000fea0003800000 */
[----:B------:R0:W5:Y:S01]  /*04b0*/  LDG.E.U8 R9, desc[UR4][R4.64+0x7] ;  /* 0x0000070404097981 */ /* 0x000162000c1e1100 */
[----:B------:R-:W-:Y:S05]  /*04c0*/  BRA `(.L_x_17) ;  /* 0x0000000000207947 */ /* 0x000fea0003800000 */
.L_x_16:
        /* <DEDUP_REMOVED lines=8> */
.L_x_17:
[----:B--2-45:R-:W-:-:S04]  /*0550*/  PRMT R11, R8, 0x9910, RZ ;  /* 0x00009910080b7816 */ /* 0x034fc800000000ff */
[----:B------:R-:W-:-:S13]  /*0560*/  ISETP.NE.AND P0, PT, R11, R0, PT ;  /* 0x000000000b00720c */ /* 0x000fda0003f05270 */
[----:B------:R-:W-:Y:S05]  /*0570*/  @!P0 BRA `(.L_x_18) ;  /* 0x0000000000088947 */ /* 0x000fea0003800000 */
[----:B------:R2:W5:Y:S01]  /*0580*/  LDG.E.U8 R8, desc[UR4][R4.64+0x8] ;  /* 0x0000080404087981 */ /* 0x000562000c1e1100 */
[----:B------:R-:W-:Y:S05]  /*0590*/  BRA `(.L_x_19) ;  /* 0x0000000000247947 */ /* 0x000fea0003800000 */
.L_x_18:
        /* <DEDUP_REMOVED lines=9> */
.L_x_19:
[----:B------:R-:W-:-:S04]  /*0630*/  PRMT R9, R9, 0x9910, RZ ;  /* 0x0000991009097816 */ /* 0x000fc800000000ff */
[----:B------:R-:W-:-:S13]  /*0640*/  ISETP.NE.AND P0, PT, R9, R0, PT ;  /* 0x000000000900720c */ /* 0x000fda0003f05270 */
[----:B------:R-:W-:Y:S05]  /*0650*/  @!P0 BRA `(.L_x_20) ;  /* 0x0000000000088947 */ /* 0x000fea0003800000 */
[----:B------:R0:W5:Y:S01]  /*0660*/  LDG.E.U8 R9, desc[UR4][R4.64+0x9] ;  /* 0x0000090404097981 */ /* 0x000162000c1e1100 */
[----:B------:R-:W-:Y:S05]  /*0670*/  BRA `(.L_x_21) ;  /* 0x0000000000207947 */ /* 0x000fea0003800000 */
.L_x_20:
        /* <DEDUP_REMOVED lines=8> */
.L_x_21:
[----:B--2-45:R-:W-:-:S04]  /*0700*/  PRMT R11, R8, 0x9910, RZ ;  /* 0x00009910080b7816 */ /* 0x034fc800000000ff */
[----:B------:R-:W-:-:S13]  /*0710*/  ISETP.NE.AND P0, PT, R11, R0, PT ;  /* 0x000000000b00720c */ /* 0x000fda0003f05270 */
[----:B------:R-:W-:Y:S05]  /*0720*/  @!P0 BRA `(.L_x_22) ;  /* 0x0000000000088947 */ /* 0x000fea0003800000 */
[----:B------:R2:W5:Y:S01]  /*0730*/  LDG.E.U8 R8, desc[UR4][R4.64+0xa] ;  /* 0x00000a0404087981 */ /* 0x000562000c1e1100 */
[----:B------:R-:W-:Y:S05]  /*0740*/  BRA `(.L_x_23) ;  /* 0x0000000000247947 */ /* 0x000fea0003800000 */
.L_x_22:
        /* <DEDUP_REMOVED lines=9> */
.L_x_23:
[----:B------:R-:W-:-:S04]  /*07e0*/  PRMT R9, R9, 0x9910, RZ ;  /* 0x0000991009097816 */ /* 0x000fc800000000ff */
[----:B------:R-:W-:-:S13]  /*07f0*/  ISETP.NE.AND P0, PT, R9, R0, PT ;  /* 0x000000000900720c */ /* 0x000fda0003f05270 */
[----:B------:R-:W-:Y:S05]  /*0800*/  @!P0 BRA `(.L_x_24) ;  /* 0x0000000000088947 */ /* 0x000fea0003800000 */
[----:B------:R0:W5:Y:S01]  /*0810*/  LDG.E.U8 R9, desc[UR4][R4.64+0xb] ;  /* 0x00000b0404097981 */ /* 0x000162000c1e1100 */
[----:B------:R-:W-:Y:S05]  /*0820*/  BRA `(.L_x_25) ;  /* 0x0000000000207947 */ /* 0x000fea0003800000 */
.L_x_24:
        /* <DEDUP_REMOVED lines=8> */
.L_x_25:
[----:B--2-45:R-:W-:-:S04]  /*08b0*/  PRMT R11, R8, 0x9910, RZ ;  /* 0x00009910080b7816 */ /* 0x034fc800000000ff */
[----:B------:R-:W-:-:S13]  /*08c0*/  ISETP.NE.AND P0, PT, R11, R0, PT ;  /* 0x000000000b00720c */ /* 0x000fda0003f05270 */
[----:B------:R-:W-:Y:S05]  /*08d0*/  @!P0 BRA `(.L_x_26) ;  /* 0x0000000000088947 */ /* 0x000fea0003800000 */
[----:B------:R2:W5:Y:S01]  /*08e0*/  LDG.E.U8 R8, desc[UR4][R4.64+0xc] ;  /* 0x00000c0404087981 */ /* 0x000562000c1e1100 */
[----:B------:R-:W-:Y:S05]  /*08f0*/  BRA `(.L_x_27) ;  /* 0x0000000000247947 */ /* 0x000fea0003800000 */
.L_x_26:
        /* <DEDUP_REMOVED lines=9> */
.L_x_27:
[----:B------:R-:W-:-:S04]  /*0990*/  PRMT R9, R9, 0x9910, RZ ;  /* 0x0000991009097816 */ /* 0x000fc800000000ff */
[----:B------:R-:W-:-:S13]  /*09a0*/  ISETP.NE.AND P0, PT, R9, R0, PT ;  /* 0x000000000900720c */ /* 0x000fda0003f05270 */
[----:B------:R-:W-:Y:S05]  /*09b0*/  @!P0 BRA `(.L_x_28) ;  /* 0x0000000000088947 */ /* 0x000fea0003800000 */
[----:B------:R0:W5:Y:S01]  /*09c0*/  LDG.E.U8 R9, desc[UR4][R4.64+0xd] ;  /* 0x00000d0404097981 */ /* 0x000162000c1e1100 */
[----:B------:R-:W-:Y:S05]  /*09d0*/  BRA `(.L_x_29) ;  /* 0x0000000000207947 */ /* 0x000fea0003800000 */
.L_x_28:
        /* <DEDUP_REMOVED lines=8> */
.L_x_29:
[----:B--2-45:R-:W-:-:S04]  /*0a60*/  PRMT R11, R8, 0x9910, RZ ;  /* 0x00009910080b7816 */ /* 0x034fc800000000ff */
[----:B------:R-:W-:-:S13]  /*0a70*/  ISETP.NE.AND P0, PT, R11, R0, PT ;  /* 0x000000000b00720c */ /* 0x000fda0003f05270 */
[----:B------:R-:W-:Y:S05]  /*0a80*/  @!P0 BRA `(.L_x_30) ;  /* 0x0000000000088947 */ /* 0x000fea0003800000 */
[----:B------:R2:W5:Y:S01]  /*0a90*/  LDG.E.U8 R8, desc[UR4][R4.64+0xe] ;  /* 0x00000e0404087981 */ /* 0x000562000c1e1100 */
[----:B------:R-:W-:Y:S05]  /*0aa0*/  BRA `(.L_x_31) ;  /* 0x0000000000247947 */ /* 0x000fea0003800000 */
.L_x_30:
        /* <DEDUP_REMOVED lines=9> */
.L_x_31:
[----:B------:R-:W-:-:S04]  /*0b40*/  PRMT R9, R9, 0x9910, RZ ;  /* 0x0000991009097816 */ /* 0x000fc800000000ff */
[----:B------:R-:W-:-:S13]  /*0b50*/  ISETP.NE.AND P0, PT, R9, R0, PT ;  /* 0x000000000900720c */ /* 0x000fda0003f05270 */
[----:B------:R-:W-:Y:S05]  /*0b60*/  @!P0 BRA `(.L_x_32) ;  /* 0x0000000000088947 */ /* 0x000fea0003800000 */
[----:B------:R0:W5:Y:S01]  /*0b70*/  LDG.E.U8 R9, desc[UR4][R4.64+0xf] ;  /* 0x00000f0404097981 */ /* 0x000162000c1e1100 */
[----:B------:R-:W-:Y:S05]  /*0b80*/  BRA `(.L_x_33) ;  /* 0x0000000000207947 */ /* 0x000fea0003800000 */
.L_x_32:
        /* <DEDUP_REMOVED lines=8> */
.L_x_33:
[----:B--2-45:R-:W-:-:S04]  /*0c10*/  PRMT R11, R8, 0x9910, RZ ;  /* 0x00009910080b7816 */ /* 0x034fc800000000ff */
[----:B------:R-:W-:-:S13]  /*0c20*/  ISETP.NE.AND P0, PT, R11, R0, PT ;  /* 0x000000000b00720c */ /* 0x000fda0003f05270 */
[----:B------:R-:W-:Y:S05]  /*0c30*/  @!P0 BRA `(.L_x_34) ;  /* 0x00000000000c8947 */ /* 0x000fea0003800000 */
[----:B------:R2:W5:Y:S04]  /*0c40*/  LDG.E.U8 R8, desc[UR4][R4.64+0x10] ;  /* 0x0000100404087981 */ /* 0x000568000c1e1100 */
[----:B------:R2:W5:Y:S01]  /*0c50*/  LDG.E.U8 R10, desc[UR4][R6.64+0x1] ;  /* 0x00000104060a7981 */ /* 0x000562000c1e1100 */
[----:B------:R-:W-:Y:S05]  /*0c60*/  BRA `(.L_x_35) ;  /* 0x0000000000287947 */ /* 0x000fea0003800000 */
.L_x_34:
[----:B------:R-:W2:Y:S04]  /*0c70*/  LDG.E.U8 R8, desc[UR4][R4.64+0x10] ;  /* 0x0000100404087981 */ /* 0x000ea8000c1e1100 */
[----:B------:R-:W2:Y:S04]  /*0c80*/  LDG.E.U8 R11, desc[UR4][R6.64+0x2] ;  /* 0x00000204060b7981 */ /* 0x000ea8000c1e1100 */
[----:B------:R-:W4:Y:S01]  /*0c90*/  LDG.E.U8 R10, desc[UR4][R6.64+0x1] ;  /* 0x00000104060a7981 */ /* 0x000f22000c1e1100 */
[----:B------:R-:W-:Y:S02]  /*0ca0*/  PRMT R12, R9, 0x9910, RZ ;  /* 0x00009910090c7816 */ /* 0x000fe400000000ff */
[----:B--2---:R-:W-:-:S03]  /*0cb0*/  ISETP.NE.AND P0, PT, R8, R11, PT ;  /* 0x0000000b0800720c */ /* 0x004fc60003f05270 */
[----:B------:R-:W-:-:S05]  /*0cc0*/  IMAD.MOV.U32 R11, RZ, RZ, R12 ;  /* 0x000000ffff0b7224 */ /* 0x000fca00078e000c */
[----:B----4-:R-:W-:-:S13]  /*0cd0*/  ISETP.NE.OR P0, PT, R11, R10, P0 ;  /* 0x0000000a0b00720c */ /* 0x010fda0000705670 */
[----:B------:R-:W-:Y:S01]  /*0ce0*/  @!P0 IMAD.MOV.U32 R11, RZ, RZ, 0xe ;  /* 0x0000000eff0b8424 */ /* 0x000fe200078e00ff */
[----:B------:R-:W-:-:S04]  /*0cf0*/  @!P0 PRMT R10, R9, 0x7610, R10 ;  /* 0x00007610090a8816 */ /* 0x000fc8000000000a */
[----:B------:R4:W-:Y:S03]  /*0d00*/  @!P0 STG.E desc[UR4][R2.64], R11 ;  /* 0x0000000b02008986 */ /* 0x0009e6000c101904 */
.L_x_35:
[----:B----45:R-:W-:Y:S02]  /*0d10*/  PRMT R11, R10, 0x9910, RZ ;  /* 0x000099100a0b7816 */ /* 0x030fe400000000ff */
[----:B------:R-:W-:Y:S02]  /*0d20*/  PRMT R8, R8, 0x9910, RZ ;  /* 0x0000991008087816 */ /* 0x000fe400000000ff */
[----:B------:R-:W-:Y:S02]  /*0d30*/  PRMT R9, R9, 0x9910, RZ ;  /* 0x0000991009097816 */ /* 0x000fe400000000ff */
[C---:B------:R-:W-:Y:S02]  /*0d40*/  ISETP.NE.AND P0, PT, R8.reuse, R11, PT ;  /* 0x0000000b0800720c */ /* 0x040fe40003f05270 */
[-C--:B------:R-:W-:Y:S02]  /*0d50*/  ISETP.NE.AND P1, PT, R8, R0.reuse, PT ;  /* 0x000000000800720c */ /* 0x080fe40003f25270 */
[----:B------:R-:W-:-:S13]  /*0d60*/  ISETP.NE.OR P0, PT, R9, R0, P0 ;  /* 0x000000000900720c */ /* 0x000fda0000705670 */
[----:B------:R-:W-:Y:S05]  /*0d70*/  @P0 BRA `(.L_x_36) ;  /* 0x0000000000140947 */ /* 0x000fea0003800000 */
[----:B------:R-:W4:Y:S04]  /*0d80*/  LDG.E.U8 R0, desc[UR4][R4.64+0x11] ;  /* 0x0000110404007981 */ /* 0x000f28000c1e1100 */
[----:B------:R-:W4:Y:S02]  /*0d90*/  LDG.E.U8 R9, desc[UR4][R6.64+0x2] ;  /* 0x0000020406097981 */ /* 0x000f24000c1e1100 */
[----:B----4-:R-:W-:-:S13]  /*0da0*/  ISETP.NE.AND P0, PT, R0, R9, PT ;  /* 0x000000090000720c */ /* 0x010fda0003f05270 */
[----:B------:R-:W-:-:S05]  /*0db0*/  @!P0 IMAD.MOV.U32 R9, RZ, RZ, 0xf ;  /* 0x0000000fff098424 */ /* 0x000fca00078e00ff */
[----:B------:R4:W-:Y:S02]  /*0dc0*/  @!P0 STG.E desc[UR4][R2.64], R9 ;  /* 0x0000000902008986 */ /* 0x0009e4000c101904 */
.L_x_36:
[----:B------:R-:W-:Y:S05]  /*0dd0*/  @P1 EXIT ;  /* 0x000000000000194d */ /* 0x000fea0003800000 */
[----:B------:R-:W5:Y:S02]  /*0de0*/  LDG.E.U8 R0, desc[UR4][R4.64+0x11] ;  /* 0x0000110404007981 */ /* 0x000f64000c1e1100 */
[----:B-----5:R-:W-:-:S13]  /*0df0*/  ISETP.NE.AND P0, PT, R0, R11, PT ;  /* 0x0000000b0000720c */ /* 0x020fda0003f05270 */
[----:B------:R-:W-:Y:S05]  /*0e00*/  @P0 EXIT ;  /* 0x000000000000094d */ /* 0x000fea0003800000 */
[----:B0-23--:R-:W2:Y:S04]  /*0e10*/  LDG.E.U8 R4, desc[UR4][R4.64+0x12] ;  /* 0x0000120404047981 */ /* 0x00dea8000c1e1100 */
[----:B------:R-:W2:Y:S02]  /*0e20*/  LDG.E.U8 R7, desc[UR4][R6.64+0x2] ;  /* 0x0000020406077981 */ /* 0x000ea4000c1e1100 */
[----:B--2---:R-:W-:-:S13]  /*0e30*/  ISETP.NE.AND P0, PT, R4, R7, PT ;  /* 0x000000070400720c */ /* 0x004fda0003f05270 */
[----:B------:R-:W-:Y:S05]  /*0e40*/  @P0 EXIT ;  /* 0x000000000000094d */ /* 0x000fea0003800000 */
[----:B------:R-:W-:-:S05]  /*0e50*/  IMAD.MOV.U32 R5, RZ, RZ, 0x10 ;  /* 0x00000010ff057424 */ /* 0x000fca00078e00ff */
[----:B------:R-:W-:Y:S01]  /*0e60*/  STG.E desc[UR4][R2.64], R5 ;  /* 0x0000000502007986 */ /* 0x000fe2000c101904 */
[----:B------:R-:W-:Y:S05]  /*0e70*/  EXIT ;  /* 0x000000000000794d */ /* 0x000fea0003800000 */
.L_x_37:
        /* <DEDUP_REMOVED lines=16> */
.L_x_41:


//--------------------- .nv.shared._Z16findWordNMSharedv --------------------------
	.section	.nv.shared._Z16findWordNMSharedv,"aw",@nobits
	.sectionflags	@""
.nv.shared._Z16findWordNMSharedv:
	.zero		1067


//--------------------- .nv.shared.reserved.0     --------------------------
	.section	.nv.shared.reserved.0,"aw",@nobits
	.weak		__nv_reservedSMEM_offset_0_alias
	.size		__nv_reservedSMEM_offset_0_alias, 0, 64
	.other		__nv_reservedSMEM_offset_0_alias,@"STO_CUDA_RESERVED_SHARED STV_DEFAULT"
__nv_reservedSMEM_offset_0_alias:
	.zero		0
	.zero		64


//--------------------- .nv.global                --------------------------
	.section	.nv.global,"aw",@nobits
	.align	4
.nv.global:
	.type		dev_pos,@object
	.size		dev_pos,(dev_word - dev_pos)
dev_pos:
	.zero		4
	.type		dev_word,@object
	.size		dev_word,(dev_temp - dev_word)
dev_word:
	.zero		3
	.type		dev_temp,@object
	.size		dev_temp,(dev_text - dev_temp)
dev_temp:
	.zero		20
	.type		dev_text,@object
	.size		dev_text,(.L_0 - dev_text)
dev_text:
	.zero		20
.L_0:


//--------------------- .nv.constant0._Z16findWordNMSharedv --------------------------
	.section	.nv.constant0._Z16findWordNMSharedv,"a",@progbits
	.sectionflags	@""
	.align	4
.nv.constant0._Z16findWordNMSharedv:
	.zero		896


//--------------------- .nv.constant0._Z10findWordNMv --------------------------
	.section	.nv.constant0._Z10findWordNMv,"a",@progbits
	.sectionflags	@""
	.align	4
.nv.constant0._Z10findWordNMv:
	.zero		896


//--------------------- .nv.constant0._Z9findWordNv --------------------------
	.section	.nv.constant0._Z9findWordNv,"a",@progbits
	.sectionflags	@""
	.align	4
.nv.constant0._Z9findWordNv:
	.zero		896


//--------------------- .nv.constant0._Z20findWordSingleThreadv --------------------------
	.section	.nv.constant0._Z20findWordSingleThreadv,"a",@progbits
	.sectionflags	@""
	.align	4
.nv.constant0._Z20findWordSingleThreadv:
	.zero		896


//--------------------- SYMBOLS --------------------------

	.type		.nv.reservedSmem.offset0,@object
	.size		.nv.reservedSmem.offset0,0x4
	.type		.nv.reservedSmem.cap,@object
	.size		.nv.reservedSmem.cap,0x4
